	.headerflags	@"EF_CUDA_TEXMODE_UNIFIED EF_CUDA_64BIT_ADDRESS EF_CUDA_SM89 EF_CUDA_VIRTUAL_SM(EF_CUDA_SM89)"
	.elftype	@"ET_EXEC"


//--------------------- .nv.info                  --------------------------
	.section	.nv.info,"",@"SHT_CUDA_INFO"
	.align	4


	//----- nvinfo : EIATTR_REGCOUNT
	.align		4
        /*0000*/ 	.byte	0x04, 0x2f
        /*0002*/ 	.short	(.L_1 - .L_0)
	.align		4
.L_0:
        /*0004*/ 	.word	index@(triton__0d1d2d3d4de5de)
        /*0008*/ 	.word	0x00000028


	//----- nvinfo : EIATTR_MAX_STACK_SIZE
	.align		4
.L_1:
        /*000c*/ 	.byte	0x04, 0x23
        /*000e*/ 	.short	(.L_3 - .L_2)
	.align		4
.L_2:
        /*0010*/ 	.word	index@(triton__0d1d2d3d4de5de)
        /*0014*/ 	.word	0x00000000


	//----- nvinfo : EIATTR_MIN_STACK_SIZE
	.align		4
.L_3:
        /*0018*/ 	.byte	0x04, 0x12
        /*001a*/ 	.short	(.L_5 - .L_4)
	.align		4
.L_4:
        /*001c*/ 	.word	index@(triton__0d1d2d3d4de5de)
        /*0020*/ 	.word	0x00000000


	//----- nvinfo : EIATTR_FRAME_SIZE
	.align		4
.L_5:
        /*0024*/ 	.byte	0x04, 0x11
        /*0026*/ 	.short	(.L_7 - .L_6)
	.align		4
.L_6:
        /*0028*/ 	.word	index@(triton__0d1d2d3d4de5de)
        /*002c*/ 	.word	0x00000000
.L_7:


//--------------------- .nv.info.triton__0d1d2d3d4de5de --------------------------
	.section	.nv.info.triton__0d1d2d3d4de5de,"",@"SHT_CUDA_INFO"
	.align	4


	//----- nvinfo : EIATTR_CUDA_API_VERSION
	.align		4
        /*0000*/ 	.byte	0x04, 0x37
        /*0002*/ 	.short	(.L_9 - .L_8)
.L_8:
        /*0004*/ 	.word	0x0000007b


	//----- nvinfo : EIATTR_PARAM_CBANK
	.align		4
.L_9:
        /*0008*/ 	.byte	0x04, 0x0a
        /*000a*/ 	.short	(.L_11 - .L_10)
	.align		4
.L_10:
        /*000c*/ 	.word	index@(.nv.constant0.triton__0d1d2d3d4de5de)
        /*0010*/ 	.short	0x0160
        /*0012*/ 	.short	0x0028


	//----- nvinfo : EIATTR_CBANK_PARAM_SIZE
	.align		4
.L_11:
        /*0014*/ 	.byte	0x03, 0x19
        /*0016*/ 	.short	0x0028


	//----- nvinfo : EIATTR_KPARAM_INFO
	.align		4
        /*0018*/ 	.byte	0x04, 0x17
        /*001a*/ 	.short	(.L_13 - .L_12)
.L_12:
        /*001c*/ 	.word	0x00000000
        /*0020*/ 	.short	0x0005
        /*0022*/ 	.short	0x0024
        /*0024*/ 	.byte	0x00, 0xf0, 0x11, 0x00


	//----- nvinfo : EIATTR_KPARAM_INFO
	.align		4
.L_13:
        /*0028*/ 	.byte	0x04, 0x17
        /*002a*/ 	.short	(.L_15 - .L_14)
.L_14:
        /*002c*/ 	.word	0x00000000
        /*0030*/ 	.short	0x0004
        /*0032*/ 	.short	0x0020
        /*0034*/ 	.byte	0x00, 0xf0, 0x11, 0x00


	//----- nvinfo : EIATTR_KPARAM_INFO
	.align		4
.L_15:
        /*0038*/ 	.byte	0x04, 0x17
        /*003a*/ 	.short	(.L_17 - .L_16)
.L_16:
        /*003c*/ 	.word	0x00000000
        /*0040*/ 	.short	0x0003
        /*0042*/ 	.short	0x0018
        /*0044*/ 	.byte	0x00, 0xf0, 0x21, 0x00


	//----- nvinfo : EIATTR_KPARAM_INFO
	.align		4
.L_17:
        /*0048*/ 	.byte	0x04, 0x17
        /*004a*/ 	.short	(.L_19 - .L_18)
.L_18:
        /*004c*/ 	.word	0x00000000
        /*0050*/ 	.short	0x0002
        /*0052*/ 	.short	0x0010
        /*0054*/ 	.byte	0x00, 0xf0, 0x21, 0x00


	//----- nvinfo : EIATTR_KPARAM_INFO
	.align		4
.L_19:
        /*0058*/ 	.byte	0x04, 0x17
        /*005a*/ 	.short	(.L_21 - .L_20)
.L_20:
        /*005c*/ 	.word	0x00000000
        /*0060*/ 	.short	0x0001
        /*0062*/ 	.short	0x0008
        /*0064*/ 	.byte	0x00, 0xf0, 0x21, 0x00


	//----- nvinfo : EIATTR_KPARAM_INFO
	.align		4
.L_21:
        /*0068*/ 	.byte	0x04, 0x17
        /*006a*/ 	.short	(.L_23 - .L_22)
.L_22:
        /*006c*/ 	.word	0x00000000
        /*0070*/ 	.short	0x0000
        /*0072*/ 	.short	0x0000
        /*0074*/ 	.byte	0x00, 0xf0, 0x21, 0x00


	//----- nvinfo : EIATTR_MAXREG_COUNT
	.align		4
.L_23:
        /*0078*/ 	.byte	0x03, 0x1b
        /*007a*/ 	.short	0x00ff


	//----- nvinfo : EIATTR_EXIT_INSTR_OFFSETS
	.align		4
        /*007c*/ 	.byte	0x04, 0x1c
        /*007e*/ 	.short	(.L_25 - .L_24)


	//   ....[0]....
.L_24:
        /*0080*/ 	.word	0x00000b30


	//   ....[1]....
        /*0084*/ 	.word	0x00000b80


	//----- nvinfo : EIATTR_CTAIDZ_USED
	.align		4
.L_25:
        /*0088*/ 	.byte	0x01, 0x04
	.zero		2


	//----- nvinfo : EIATTR_MAX_THREADS
	.align		4
        /*008c*/ 	.byte	0x04, 0x05
        /*008e*/ 	.short	(.L_27 - .L_26)
.L_26:
        /*0090*/ 	.word	0x00000100
        /*0094*/ 	.word	0x00000001
        /*0098*/ 	.word	0x00000001
.L_27:


//--------------------- .nv.rel.action            --------------------------
	.section	.nv.rel.action,"",@"SHT_CUDA_RELOCINFO"
	.align	8
	.sectionentsize	8
        /*0000*/ 	.byte	0x73, 0x00, 0x00, 0x00, 0x00, 0x00, 0x00, 0x00, 0x00, 0x00, 0x00, 0x11, 0x25, 0x00, 0x05, 0x36


//--------------------- .nv.constant0.triton__0d1d2d3d4de5de --------------------------
	.section	.nv.constant0.triton__0d1d2d3d4de5de,"a",@progbits
	.align	4
.nv.constant0.triton__0d1d2d3d4de5de:
	.zero		392


//--------------------- .text.triton__0d1d2d3d4de5de --------------------------
	.section	.text.triton__0d1d2d3d4de5de,"ax",@progbits
	.sectionflags	@"SHF_BARRIERS=1"
	.sectioninfo	@"SHI_REGISTERS=40"
	.align	128
        .global         triton__0d1d2d3d4de5de
        .type           triton__0d1d2d3d4de5de,@function
        .size           triton__0d1d2d3d4de5de,(.L_x_1 - triton__0d1d2d3d4de5de)
        .other          triton__0d1d2d3d4de5de,@"STO_CUDA_ENTRY STV_DEFAULT"
triton__0d1d2d3d4de5de:
.text.triton__0d1d2d3d4de5de:
[----:B------:R-:W-:-:S02]  /*0000*/  MOV R1, c[0x0][0x28] ;  /* 0x00000a0000017a02 */ /* 0x000fc40000000f00 */
[----:B------:R-:W0:Y:S01]  /*0010*/  S2R R2, SR_CTAID.Z ;  /* 0x0000000000027919 */ /* 0x000e220000002700 */
[----:B------:R-:W1:Y:S01]  /*0020*/  S2UR UR4, SR_CTAID.Y ;  /* 0x00000000000479c3 */ /* 0x000e620000002600 */
[----:B------:R-:W-:Y:S01]  /*0030*/  MOV R24, 0x2 ;  /* 0x0000000200187802 */ /* 0x000fe20000000f00 */
[----:B------:R-:W-:Y:S01]  /*0040*/  CS2R R6, SRZ ;  /* 0x0000000000067805 */ /* 0x000fe2000001ff00 */
[----:B------:R-:W2:Y:S01]  /*0050*/  S2R R3, SR_TID.X ;  /* 0x0000000000037919 */ /* 0x000ea20000002100 */
[----:B------:R-:W-:-:S03]  /*0060*/  CS2R R8, SRZ ;  /* 0x0000000000087805 */ /* 0x000fc6000001ff00 */
[----:B------:R-:W3:Y:S01]  /*0070*/  S2R R25, SR_CTAID.X ;  /* 0x0000000000197919 */ /* 0x000ee20000002500 */
[----:B0-----:R-:W-:Y:S02]  /*0080*/  IADD3 R2, R2, 0x1, RZ ;  /* 0x0000000102027810 */ /* 0x001fe40007ffe0ff */
[----:B--2---:R-:W-:Y:S02]  /*0090*/  SHF.L.U32 R0, R3, 0x3, RZ ;  /* 0x0000000303007819 */ /* 0x004fe400000006ff */
[----:B------:R-:W-:Y:S01]  /*00a0*/  SHF.R.U32.HI R5, RZ, 0x3, R3 ;  /* 0x00000003ff057819 */ /* 0x000fe20000011603 */
[----:B-1----:R-:W-:Y:S01]  /*00b0*/  IMAD R3, R2, UR4, RZ ;  /* 0x0000000402037c24 */ /* 0x002fe2000f8e02ff */
[----:B---3--:R-:W-:Y:S01]  /*00c0*/  SHF.L.U32 R25, R25, 0x6, RZ ;  /* 0x0000000619197819 */ /* 0x008fe200000006ff */
[----:B------:R-:W-:Y:S01]  /*00d0*/  ULDC.64 UR4, c[0x0][0x118] ;  /* 0x0000460000047ab9 */ /* 0x000fe20000000a00 */
[----:B------:R-:W-:Y:S02]  /*00e0*/  LOP3.LUT R0, R0, 0x38, RZ, 0xc0, !PT ;  /* 0x0000003800007812 */ /* 0x000fe400078ec0ff */
[----:B------:R-:W-:-:S02]  /*00f0*/  SGXT.U32 R2, R5, 0x5 ;  /* 0x000000050502781a */ /* 0x000fc40000000000 */
[----:B------:R-:W-:Y:S01]  /*0100*/  LOP3.LUT R19, R25, R0, RZ, 0xfc, !PT ;  /* 0x0000000019137212 */ /* 0x000fe200078efcff */
[----:B------:R-:W-:Y:S01]  /*0110*/  CS2R R4, SRZ ;  /* 0x0000000000047805 */ /* 0x000fe2000001ff00 */
[----:B------:R-:W-:Y:S02]  /*0120*/  SHF.L.U32 R3, R3, 0x6, RZ ;  /* 0x0000000603037819 */ /* 0x000fe400000006ff */
[C---:B------:R-:W-:Y:S01]  /*0130*/  ISETP.GE.AND P0, PT, R19.reuse, 0x500, PT ;  /* 0x000005001300780c */ /* 0x040fe20003f06270 */
[----:B------:R-:W-:Y:S01]  /*0140*/  IMAD.WIDE R16, R19, R24, c[0x0][0x168] ;  /* 0x00005a0013107625 */ /* 0x000fe200078e0218 */
[----:B------:R-:W-:-:S04]  /*0150*/  LOP3.LUT R10, R3, R2, RZ, 0xfc, !PT ;  /* 0x00000002030a7212 */ /* 0x000fc800078efcff */
[C---:B------:R-:W-:Y:S01]  /*0160*/  ISETP.LT.AND P1, PT, R10.reuse, 0xfd0, !P0 ;  /* 0x00000fd00a00780c */ /* 0x040fe20004721270 */
[----:B------:R-:W-:Y:S02]  /*0170*/  IMAD R23, R10, 0x500, R19 ;  /* 0x000005000a177824 */ /* 0x000fe400078e0213 */
[----:B------:R-:W-:Y:S02]  /*0180*/  CS2R R10, SRZ ;  /* 0x00000000000a7805 */ /* 0x000fe4000001ff00 */
[CC--:B------:R-:W-:Y:S01]  /*0190*/  IMAD.WIDE R20, R23.reuse, R24.reuse, c[0x0][0x160] ;  /* 0x0000580017147625 */ /* 0x0c0fe200078e0218 */
[----:B------:R-:W-:Y:S01]  /*01a0*/  CS2R R12, SRZ ;  /* 0x00000000000c7805 */ /* 0x000fe2000001ff00 */
[----:B------:R-:W-:Y:S01]  /*01b0*/  CS2R R14, SRZ ;  /* 0x00000000000e7805 */ /* 0x000fe2000001ff00 */
[----:B------:R0:W2:Y:S01]  /*01c0*/  @!P0 LDG.E.EL.128 R4, [R16.64] ;  /* 0x0000000410048981 */ /* 0x0000a2000c2e1d00 */
[----:B------:R-:W-:-:S04]  /*01d0*/  IMAD.WIDE R22, R23, R24, c[0x0][0x170] ;  /* 0x00005c0017167625 */ /* 0x000fc800078e0218 */
[----:B------:R1:W3:Y:S04]  /*01e0*/  @P1 LDG.E.EL.128 R8, [R20.64] ;  /* 0x0000000414081981 */ /* 0x0002e8000c2e1d00 */
[----:B------:R4:W5:Y:S01]  /*01f0*/  @P1 LDG.E.EL.128 R12, [R22.64] ;  /* 0x00000004160c1981 */ /* 0x000962000c2e1d00 */
[----:B0-----:R-:W-:-:S04]  /*0200*/  LOP3.LUT R16, R3, 0x20, R2, 0xfe, !PT ;  /* 0x0000002003107812 */ /* 0x001fc800078efe02 */
[C---:B------:R-:W-:Y:S01]  /*0210*/  ISETP.LT.AND P0, PT, R16.reuse, 0xfd0, !P0 ;  /* 0x00000fd01000780c */ /* 0x040fe20004701270 */
[----:B------:R-:W-:Y:S02]  /*0220*/  IMAD R31, R16, 0x500, R19 ;  /* 0x00000500101f7824 */ /* 0x000fe400078e0213 */
[----:B------:R-:W-:Y:S01]  /*0230*/  CS2R R16, SRZ ;  /* 0x0000000000107805 */ /* 0x000fe2000001ff00 */
[----:B------:R-:W-:Y:S01]  /*0240*/  CS2R R18, SRZ ;  /* 0x0000000000127805 */ /* 0x000fe2000001ff00 */
[CC--:B------:R-:W-:Y:S01]  /*0250*/  IMAD.WIDE R28, R31.reuse, R24.reuse, c[0x0][0x160] ;  /* 0x000058001f1c7625 */ /* 0x0c0fe200078e0218 */
[----:B-1----:R-:W-:Y:S01]  /*0260*/  CS2R R20, SRZ ;  /* 0x0000000000147805 */ /* 0x002fe2000001ff00 */
[----:B----4-:R-:W-:Y:S02]  /*0270*/  CS2R R22, SRZ ;  /* 0x0000000000167805 */ /* 0x010fe4000001ff00 */
[----:B------:R-:W-:-:S04]  /*0280*/  IMAD.WIDE R30, R31, R24, c[0x0][0x170] ;  /* 0x00005c001f1e7625 */ /* 0x000fc800078e0218 */
[----:B------:R0:W4:Y:S04]  /*0290*/  @P0 LDG.E.EL.128 R16, [R28.64] ;  /* 0x000000041c100981 */ /* 0x000128000c2e1d00 */
[----:B------:R1:W4:Y:S04]  /*02a0*/  @P0 LDG.E.EL.128 R20, [R30.64] ;  /* 0x000000041e140981 */ /* 0x000328000c2e1d00 */
[----:B------:R-:W0:Y:S01]  /*02b0*/  S2R R27, SR_TID.X ;  /* 0x00000000001b7919 */ /* 0x000e220000002100 */
[--C-:B--2---:R-:W-:Y:S02]  /*02c0*/  HADD2.F32 R26, -RZ, R5.reuse.H0_H0 ;  /* 0x20000005ff1a7230 */ /* 0x104fe40000004100 */
[----:B------:R-:W-:-:S02]  /*02d0*/  HADD2.F32 R5, -RZ, R5.H1_H1 ;  /* 0x30000005ff057230 */ /* 0x000fc40000004100 */
[----:B------:R-:W-:Y:S02]  /*02e0*/  HADD2.F32 R24, -RZ, R4.H0_H0 ;  /* 0x20000004ff187230 */ /* 0x000fe40000004100 */
[--C-:B---3--:R-:W-:Y:S02]  /*02f0*/  HADD2.F32 R37, -RZ, R9.reuse.H0_H0 ;  /* 0x20000009ff257230 */ /* 0x108fe40000004100 */
[----:B------:R-:W-:Y:S02]  /*0300*/  HADD2.F32 R32, -RZ, R9.H1_H1 ;  /* 0x30000009ff207230 */ /* 0x000fe40000004100 */
[--C-:B------:R-:W-:Y:S02]  /*0310*/  HADD2.F32 R35, -RZ, R8.reuse.H0_H0 ;  /* 0x20000008ff237230 */ /* 0x100fe40000004100 */
[----:B------:R-:W-:Y:S01]  /*0320*/  HADD2.F32 R33, -RZ, R8.H1_H1 ;  /* 0x30000008ff217230 */ /* 0x000fe20000004100 */
[----:B-1----:R-:W-:Y:S01]  /*0330*/  FADD R31, R5, R32 ;  /* 0x00000020051f7221 */ /* 0x002fe20000000000 */
[----:B-----5:R-:W-:-:S02]  /*0340*/  HADD2.F32 R8, -RZ, R13.H0_H0 ;  /* 0x2000000dff087230 */ /* 0x020fc40000004100 */
[----:B0-----:R-:W-:Y:S01]  /*0350*/  HADD2.F32 R28, -RZ, R13.H1_H1 ;  /* 0x3000000dff1c7230 */ /* 0x001fe20000004100 */
[----:B------:R-:W-:Y:S01]  /*0360*/  FADD R13, R26, R37 ;  /* 0x000000251a0d7221 */ /* 0x000fe20000000000 */
[----:B------:R-:W-:Y:S02]  /*0370*/  HADD2.F32 R4, -RZ, R4.H1_H1 ;  /* 0x30000004ff047230 */ /* 0x000fe40000004100 */
[--C-:B------:R-:W-:Y:S01]  /*0380*/  HADD2.F32 R9, -RZ, R12.reuse.H0_H0 ;  /* 0x2000000cff097230 */ /* 0x100fe20000004100 */
[----:B------:R-:W-:Y:S01]  /*0390*/  FFMA R13, R8, 0.125, R13 ;  /* 0x3e000000080d7823 */ /* 0x000fe2000000000d */
[----:B------:R-:W-:Y:S01]  /*03a0*/  HADD2.F32 R29, -RZ, R12.H1_H1 ;  /* 0x3000000cff1d7230 */ /* 0x000fe20000004100 */
[----:B------:R-:W-:Y:S01]  /*03b0*/  FFMA R28, R28, 0.125, R31 ;  /* 0x3e0000001c1c7823 */ /* 0x000fe2000000001f */
[----:B------:R-:W-:Y:S01]  /*03c0*/  FADD R12, R24, R35 ;  /* 0x00000023180c7221 */ /* 0x000fe20000000000 */
[----:B------:R-:W-:Y:S01]  /*03d0*/  HADD2.F32 R8, -RZ, R6.H0_H0 ;  /* 0x20000006ff087230 */ /* 0x000fe20000004100 */
[----:B------:R-:W-:Y:S01]  /*03e0*/  FADD R30, R4, R33 ;  /* 0x00000021041e7221 */ /* 0x000fe20000000000 */
[--C-:B------:R-:W-:Y:S01]  /*03f0*/  HADD2.F32 R31, -RZ, R10.reuse.H0_H0 ;  /* 0x2000000aff1f7230 */ /* 0x100fe20000004100 */
[----:B------:R-:W-:Y:S01]  /*0400*/  FFMA R9, R9, 0.125, R12 ;  /* 0x3e00000009097823 */ /* 0x000fe2000000000c */
[----:B------:R-:W-:Y:S01]  /*0410*/  HADD2.F32 R33, -RZ, R10.H1_H1 ;  /* 0x3000000aff217230 */ /* 0x000fe20000004100 */
[----:B------:R-:W-:Y:S01]  /*0420*/  FFMA R12, R29, 0.125, R30 ;  /* 0x3e0000001d0c7823 */ /* 0x000fe2000000001e */
[--C-:B------:R-:W-:Y:S01]  /*0430*/  HADD2.F32 R10, -RZ, R14.reuse.H0_H0 ;  /* 0x2000000eff0a7230 */ /* 0x100fe20000004100 */
[----:B------:R-:W-:Y:S01]  /*0440*/  FADD R31, R8, R31 ;  /* 0x0000001f081f7221 */ /* 0x000fe20000000000 */
[----:B------:R-:W-:Y:S01]  /*0450*/  HADD2.F32 R32, -RZ, R14.H1_H1 ;  /* 0x3000000eff207230 */ /* 0x000fe20000004100 */
[----:B------:R-:W-:Y:S01]  /*0460*/  F2FP.F16.F32.PACK_AB R13, R28, R13 ;  /* 0x0000000d1c0d723e */ /* 0x000fe200000000ff */
[----:B------:R-:W-:-:S02]  /*0470*/  HADD2.F32 R6, -RZ, R6.H1_H1 ;  /* 0x30000006ff067230 */ /* 0x000fc40000004100 */
[--C-:B------:R-:W-:Y:S02]  /*0480*/  HADD2.F32 R29, -RZ, R11.reuse.H0_H0 ;  /* 0x2000000bff1d7230 */ /* 0x100fe40000004100 */
[----:B------:R-:W-:Y:S01]  /*0490*/  HADD2.F32 R30, -RZ, R11.H1_H1 ;  /* 0x3000000bff1e7230 */ /* 0x000fe20000004100 */
[----:B------:R-:W-:Y:S01]  /*04a0*/  SHF.R.U32.HI R11, RZ, 0x3, R27 ;  /* 0x00000003ff0b7819 */ /* 0x000fe2000001161b */
[--C-:B------:R-:W-:Y:S01]  /*04b0*/  HADD2.F32 R14, -RZ, R7.reuse.H0_H0 ;  /* 0x20000007ff0e7230 */ /* 0x100fe20000004100 */
[----:B------:R-:W-:Y:S01]  /*04c0*/  FFMA R27, R10, 0.125, R31 ;  /* 0x3e0000000a1b7823 */ /* 0x000fe2000000001f */
[----:B------:R-:W-:Y:S01]  /*04d0*/  HADD2.F32 R7, -RZ, R7.H1_H1 ;  /* 0x30000007ff077230 */ /* 0x000fe20000004100 */
[----:B------:R-:W-:Y:S01]  /*04e0*/  F2FP.F16.F32.PACK_AB R31, R12, R9 ;  /* 0x000000090c1f723e */ /* 0x000fe200000000ff */
[----:B------:R-:W-:Y:S01]  /*04f0*/  IMAD R10, R0, 0x48, RZ ;  /* 0x00000048000a7824 */ /* 0x000fe200078e02ff */
[----:B------:R-:W-:Y:S01]  /*0500*/  FADD R33, R6, R33 ;  /* 0x0000002106217221 */ /* 0x000fe20000000000 */
[--C-:B------:R-:W-:Y:S01]  /*0510*/  HADD2.F32 R12, -RZ, R15.reuse.H0_H0 ;  /* 0x2000000fff0c7230 */ /* 0x100fe20000004100 */
[----:B------:R-:W-:Y:S01]  /*0520*/  SGXT.U32 R11, R11, 0x5 ;  /* 0x000000050b0b781a */ /* 0x000fe20000000000 */
[----:B------:R-:W-:Y:S01]  /*0530*/  HADD2.F32 R15, -RZ, R15.H1_H1 ;  /* 0x3000000fff0f7230 */ /* 0x000fe20000004100 */
[----:B------:R-:W-:Y:S01]  /*0540*/  FADD R29, R14, R29 ;  /* 0x0000001d0e1d7221 */ /* 0x000fe20000000000 */
[----:B------:R-:W-:Y:S01]  /*0550*/  FADD R30, R7, R30 ;  /* 0x0000001e071e7221 */ /* 0x000fe20000000000 */
[----:B------:R-:W-:Y:S01]  /*0560*/  FFMA R32, R32, 0.125, R33 ;  /* 0x3e00000020207823 */ /* 0x000fe20000000021 */
[----:B------:R-:W-:Y:S01]  /*0570*/  LOP3.LUT R9, R10, R11, RZ, 0xfc, !PT ;  /* 0x0000000b0a097212 */ /* 0x000fe200078efcff */
[----:B------:R-:W-:Y:S01]  /*0580*/  FFMA R12, R12, 0.125, R29 ;  /* 0x3e0000000c0c7823 */ /* 0x000fe2000000001d */
[--C-:B------:R-:W-:Y:S01]  /*0590*/  FFMA R15, R15, 0.125, R30.reuse ;  /* 0x3e0000000f0f7823 */ /* 0x100fe2000000001e */
[----:B------:R-:W-:Y:S01]  /*05a0*/  PRMT R30, R13, 0x7632, R30 ;  /* 0x000076320d1e7816 */ /* 0x000fe2000000001e */
[----:B----4-:R-:W-:Y:S01]  /*05b0*/  HADD2.F32 R29, -RZ, R17.H0_H0 ;  /* 0x20000011ff1d7230 */ /* 0x010fe20000004100 */
[----:B------:R-:W-:-:S02]  /*05c0*/  SHF.L.U32 R9, R9, 0x1, RZ ;  /* 0x0000000109097819 */ /* 0x000fc400000006ff */
[----:B------:R-:W-:Y:S02]  /*05d0*/  F2FP.F16.F32.PACK_AB R27, R32, R27 ;  /* 0x0000001b201b723e */ /* 0x000fe400000000ff */
[----:B------:R-:W-:Y:S01]  /*05e0*/  F2FP.F16.F32.PACK_AB R12, R15, R12 ;  /* 0x0000000c0f0c723e */ /* 0x000fe200000000ff */
[----:B------:R0:W-:Y:S01]  /*05f0*/  STS.U16 [R9+0x120], R13 ;  /* 0x0001200d09007388 */ /* 0x0001e20000000400 */
[C---:B------:R-:W-:Y:S01]  /*0600*/  PRMT R32, R27.reuse, 0x7610, R32 ;  /* 0x000076101b207816 */ /* 0x040fe20000000020 */
[----:B------:R-:W-:Y:S01]  /*0610*/  HADD2.F32 R15, -RZ, R18.H1_H1 ;  /* 0x30000012ff0f7230 */ /* 0x000fe20000004100 */
[----:B------:R-:W-:Y:S01]  /*0620*/  PRMT R33, R27, 0x7632, R33 ;  /* 0x000076321b217816 */ /* 0x000fe20000000021 */
[--C-:B------:R-:W-:Y:S01]  /*0630*/  HADD2.F32 R27, -RZ, R16.reuse.H0_H0 ;  /* 0x20000010ff1b7230 */ /* 0x100fe20000004100 */
[C---:B------:R-:W-:Y:S01]  /*0640*/  PRMT R34, R12.reuse, 0x7610, R34 ;  /* 0x000076100c227816 */ /* 0x040fe20000000022 */
[----:B------:R1:W-:Y:S01]  /*0650*/  STS.U16 [R9], R31 ;  /* 0x0000001f09007388 */ /* 0x0003e20000000400 */
[----:B------:R-:W-:Y:S01]  /*0660*/  PRMT R35, R12, 0x7632, R35 ;  /* 0x000076320c237816 */ /* 0x000fe20000000023 */
[----:B------:R-:W-:Y:S01]  /*0670*/  HADD2.F32 R12, -RZ, R17.H1_H1 ;  /* 0x30000011ff0c7230 */ /* 0x000fe20000004100 */
[----:B------:R-:W-:Y:S01]  /*0680*/  PRMT R28, R31, 0x7632, R28 ;  /* 0x000076321f1c7816 */ /* 0x000fe2000000001c */
[----:B0-----:R-:W-:Y:S01]  /*0690*/  HADD2.F32 R13, -RZ, R16.H1_H1 ;  /* 0x30000010ff0d7230 */ /* 0x001fe20000004100 */
[----:B------:R-:W-:Y:S01]  /*06a0*/  FADD R15, R6, R15 ;  /* 0x0000000f060f7221 */ /* 0x000fe20000000000 */
[--C-:B------:R-:W-:Y:S01]  /*06b0*/  HADD2.F32 R16, -RZ, R19.reuse.H1_H1 ;  /* 0x30000013ff107230 */ /* 0x100fe20000004100 */
[----:B------:R-:W-:Y:S01]  /*06c0*/  FADD R5, R5, R12 ;  /* 0x0000000c05057221 */ /* 0x000fe20000000000 */
[----:B------:R-:W-:Y:S01]  /*06d0*/  HADD2.F32 R17, -RZ, R18.H0_H0 ;  /* 0x20000012ff117230 */ /* 0x000fe20000004100 */
[----:B------:R-:W-:Y:S01]  /*06e0*/  FADD R4, R4, R13 ;  /* 0x0000000d04047221 */ /* 0x000fe20000000000 */
[----:B-1----:R-:W-:Y:S01]  /*06f0*/  HADD2.F32 R31, -RZ, R19.H0_H0 ;  /* 0x20000013ff1f7230 */ /* 0x002fe20000004100 */
[----:B------:R-:W-:Y:S01]  /*0700*/  FADD R7, R7, R16 ;  /* 0x0000001007077221 */ /* 0x000fe20000000000 */
[----:B------:R-:W-:Y:S01]  /*0710*/  HADD2.F32 R6, -RZ, R21.H1_H1 ;  /* 0x30000015ff067230 */ /* 0x000fe20000004100 */
[----:B------:R-:W-:Y:S01]  /*0720*/  FADD R8, R17, R8 ;  /* 0x0000000811087221 */ /* 0x000fe20000000000 */
[----:B------:R-:W-:Y:S01]  /*0730*/  HADD2.F32 R16, -RZ, R23.H1_H1 ;  /* 0x30000017ff107230 */ /* 0x000fe20000004100 */
[----:B------:R-:W-:Y:S01]  /*0740*/  FADD R24, R27, R24 ;  /* 0x000000181b187221 */ /* 0x000fe20000000000 */
[--C-:B------:R-:W-:Y:S01]  /*0750*/  HADD2.F32 R13, -RZ, R20.reuse.H1_H1 ;  /* 0x30000014ff0d7230 */ /* 0x100fe20000004100 */
[----:B------:R-:W-:Y:S01]  /*0760*/  FADD R26, R29, R26 ;  /* 0x0000001a1d1a7221 */ /* 0x000fe20000000000 */
[----:B------:R-:W-:Y:S01]  /*0770*/  HADD2.F32 R17, -RZ, R20.H0_H0 ;  /* 0x20000014ff117230 */ /* 0x000fe20000004100 */
[----:B------:R-:W-:Y:S01]  /*0780*/  FADD R14, R31, R14 ;  /* 0x0000000e1f0e7221 */ /* 0x000fe20000000000 */
[----:B------:R-:W-:Y:S01]  /*0790*/  HADD2.F32 R21, -RZ, R21.H0_H0 ;  /* 0x20000015ff157230 */ /* 0x000fe20000004100 */
[----:B------:R-:W-:Y:S01]  /*07a0*/  FFMA R13, R13, 0.125, R4 ;  /* 0x3e0000000d0d7823 */ /* 0x000fe20000000004 */
[--C-:B------:R-:W-:Y:S01]  /*07b0*/  HADD2.F32 R12, -RZ, R22.reuse.H1_H1 ;  /* 0x30000016ff0c7230 */ /* 0x100fe20000004100 */
[----:B------:R-:W-:Y:S01]  /*07c0*/  FFMA R24, R17, 0.125, R24 ;  /* 0x3e00000011187823 */ /* 0x000fe20000000018 */
[----:B------:R-:W-:Y:S01]  /*07d0*/  HADD2.F32 R19, -RZ, R22.H0_H0 ;  /* 0x20000016ff137230 */ /* 0x000fe20000004100 */
[----:B------:R-:W-:Y:S01]  /*07e0*/  FFMA R26, R21, 0.125, R26 ;  /* 0x3e000000151a7823 */ /* 0x000fe2000000001a */
[----:B------:R-:W-:Y:S01]  /*07f0*/  HADD2.F32 R23, -RZ, R23.H0_H0 ;  /* 0x20000017ff177230 */ /* 0x000fe20000004100 */
[----:B------:R-:W-:Y:S01]  /*0800*/  FFMA R5, R6, 0.125, R5 ;  /* 0x3e00000006057823 */ /* 0x000fe20000000005 */
[----:B------:R-:W-:Y:S01]  /*0810*/  FFMA R15, R12, 0.125, R15 ;  /* 0x3e0000000c0f7823 */ /* 0x000fe2000000000f */
[----:B------:R-:W-:Y:S01]  /*0820*/  FFMA R8, R19, 0.125, R8 ;  /* 0x3e00000013087823 */ /* 0x000fe20000000008 */
[----:B------:R-:W-:Y:S01]  /*0830*/  FFMA R7, R16, 0.125, R7 ;  /* 0x3e00000010077823 */ /* 0x000fe20000000007 */
[----:B------:R-:W-:Y:S01]  /*0840*/  FFMA R14, R23, 0.125, R14 ;  /* 0x3e000000170e7823 */ /* 0x000fe2000000000e */
[----:B------:R-:W-:Y:S01]  /*0850*/  F2FP.F16.F32.PACK_AB R13, R13, R24 ;  /* 0x000000180d0d723e */ /* 0x000fe200000000ff */
[----:B------:R-:W-:Y:S01]  /*0860*/  STS.U16 [R9+0x90], R28 ;  /* 0x0000901c09007388 */ /* 0x000fe20000000400 */
[----:B------:R-:W-:Y:S01]  /*0870*/  LOP3.LUT R10, R10, 0x20, R11, 0xfe, !PT ;  /* 0x000000200a0a7812 */ /* 0x000fe200078efe0b */
[----:B------:R-:W-:Y:S01]  /*0880*/  IMAD R11, R11, 0x48, R0 ;  /* 0x000000480b0b7824 */ /* 0x000fe200078e0200 */
[----:B------:R-:W-:Y:S01]  /*0890*/  F2FP.F16.F32.PACK_AB R5, R5, R26 ;  /* 0x0000001a0505723e */ /* 0x000fe200000000ff */
[----:B------:R-:W-:Y:S01]  /*08a0*/  STS.U16 [R9+0x1b0], R30 ;  /* 0x0001b01e09007388 */ /* 0x000fe20000000400 */
[----:B------:R-:W-:-:S02]  /*08b0*/  F2FP.F16.F32.PACK_AB R8, R15, R8 ;  /* 0x000000080f08723e */ /* 0x000fc400000000ff */
[----:B------:R-:W-:Y:S01]  /*08c0*/  F2FP.F16.F32.PACK_AB R7, R7, R14 ;  /* 0x0000000e0707723e */ /* 0x000fe200000000ff */
[----:B------:R-:W-:Y:S01]  /*08d0*/  STS.U16 [R9+0x240], R32 ;  /* 0x0002402009007388 */ /* 0x000fe20000000400 */
[----:B------:R-:W-:Y:S02]  /*08e0*/  SHF.L.U32 R10, R10, 0x1, RZ ;  /* 0x000000010a0a7819 */ /* 0x000fe400000006ff */
[----:B------:R-:W-:Y:S01]  /*08f0*/  PRMT R4, R13, 0x7632, R4 ;  /* 0x000076320d047816 */ /* 0x000fe20000000004 */
[----:B------:R-:W-:Y:S01]  /*0900*/  STS.U16 [R9+0x2d0], R33 ;  /* 0x0002d02109007388 */ /* 0x000fe20000000400 */
[----:B------:R-:W-:Y:S02]  /*0910*/  PRMT R6, R5, 0x7632, R6 ;  /* 0x0000763205067816 */ /* 0x000fe40000000006 */
[C---:B------:R-:W-:Y:S01]  /*0920*/  PRMT R12, R8.reuse, 0x7610, R12 ;  /* 0x00007610080c7816 */ /* 0x040fe2000000000c */
[----:B------:R-:W-:Y:S01]  /*0930*/  STS.U16 [R9+0x360], R34 ;  /* 0x0003602209007388 */ /* 0x000fe20000000400 */
[----:B------:R-:W-:-:S02]  /*0940*/  PRMT R14, R8, 0x7632, R14 ;  /* 0x00007632080e7816 */ /* 0x000fc4000000000e */
[C---:B------:R-:W-:Y:S01]  /*0950*/  PRMT R15, R7.reuse, 0x7610, R15 ;  /* 0x00007610070f7816 */ /* 0x040fe2000000000f */
[----:B------:R-:W-:Y:S01]  /*0960*/  STS.U16 [R9+0x3f0], R35 ;  /* 0x0003f02309007388 */ /* 0x000fe20000000400 */
[----:B------:R-:W-:Y:S02]  /*0970*/  PRMT R16, R7, 0x7632, R16 ;  /* 0x0000763207107816 */ /* 0x000fe40000000010 */
[----:B------:R-:W-:Y:S01]  /*0980*/  SHF.L.U32 R11, R11, 0x1, RZ ;  /* 0x000000010b0b7819 */ /* 0x000fe200000006ff */
[----:B------:R0:W-:Y:S01]  /*0990*/  STS.U16 [R9+0x40], R13 ;  /* 0x0000400d09007388 */ /* 0x0001e20000000400 */
[----:B------:R-:W-:-:S03]  /*09a0*/  MOV R8, RZ ;  /* 0x000000ff00087202 */ /* 0x000fc60000000f00 */
[----:B------:R-:W-:Y:S04]  /*09b0*/  STS.U16 [R10+0x90], R4 ;  /* 0x000090040a007388 */ /* 0x000fe80000000400 */
[----:B------:R-:W-:Y:S01]  /*09c0*/  STS.U16 [R10+0x120], R5 ;  /* 0x000120050a007388 */ /* 0x000fe20000000400 */
[----:B0-----:R-:W-:-:S03]  /*09d0*/  LOP3.LUT R9, R3, R0, RZ, 0xfc, !PT ;  /* 0x0000000003097212 */ /* 0x001fc600078efcff */
[----:B------:R-:W-:Y:S01]  /*09e0*/  STS.U16 [R10+0x1b0], R6 ;  /* 0x0001b0060a007388 */ /* 0x000fe20000000400 */
[C---:B------:R-:W-:Y:S01]  /*09f0*/  ISETP.GE.AND P0, PT, R9.reuse, 0xfd0, PT ;  /* 0x00000fd00900780c */ /* 0x040fe20003f06270 */
[----:B------:R-:W-:Y:S02]  /*0a00*/  IMAD.HI R0, R9, -0x4de9bd37, R8 ;  /* 0xb21642c909007827 */ /* 0x000fe400078e0208 */
[----:B------:R-:W-:Y:S04]  /*0a10*/  STS.U16 [R10+0x240], R12 ;  /* 0x0002400c0a007388 */ /* 0x000fe80000000400 */
[----:B------:R-:W-:Y:S01]  /*0a20*/  STS.U16 [R10+0x2d0], R14 ;  /* 0x0002d00e0a007388 */ /* 0x000fe20000000400 */
[----:B------:R-:W-:-:S03]  /*0a30*/  SHF.R.U32.HI R3, RZ, 0x1f, R0 ;  /* 0x0000001fff037819 */ /* 0x000fc60000011600 */
[----:B------:R-:W-:Y:S01]  /*0a40*/  STS.U16 [R10+0x360], R15 ;  /* 0x0003600f0a007388 */ /* 0x000fe20000000400 */
[----:B------:R-:W-:Y:S02]  /*0a50*/  LEA.HI.SX32 R3, R0, R3, 0x19 ;  /* 0x0000000300037211 */ /* 0x000fe400078fcaff */
[C---:B------:R-:W-:Y:S01]  /*0a60*/  LOP3.LUT R0, R25.reuse, R2, RZ, 0xfc, !PT ;  /* 0x0000000219007212 */ /* 0x040fe200078efcff */
[----:B------:R-:W-:Y:S01]  /*0a70*/  STS.U16 [R10+0x3f0], R16 ;  /* 0x0003f0100a007388 */ /* 0x000fe20000000400 */
[----:B------:R-:W-:Y:S01]  /*0a80*/  LOP3.LUT R25, R25, 0x20, R2, 0xfe, !PT ;  /* 0x0000002019197812 */ /* 0x000fe200078efe02 */
[C---:B------:R-:W-:Y:S02]  /*0a90*/  IMAD R8, R3.reuse, -0xb8, R9 ;  /* 0xffffff4803087824 */ /* 0x040fe400078e0209 */
[----:B------:R-:W-:Y:S06]  /*0aa0*/  BAR.SYNC 0x0 ;  /* 0x0000000000007b1d */ /* 0x000fec0000000000 */
[----:B------:R-:W0:Y:S01]  /*0ab0*/  LDS.128 R4, [R11] ;  /* 0x000000000b047984 */ /* 0x000e220000000c00 */
[----:B------:R-:W-:Y:S01]  /*0ac0*/  ISETP.LT.AND P1, PT, R0, 0x500, !P0 ;  /* 0x000005000000780c */ /* 0x000fe20004721270 */
[----:B------:R-:W-:Y:S01]  /*0ad0*/  IMAD R8, R3, 0x39800, R8 ;  /* 0x0003980003087824 */ /* 0x000fe200078e0208 */
[----:B------:R-:W-:-:S02]  /*0ae0*/  ISETP.LT.AND P0, PT, R25, 0x500, !P0 ;  /* 0x000005001900780c */ /* 0x000fc40004701270 */
[----:B------:R-:W-:Y:S01]  /*0af0*/  MOV R9, 0x2 ;  /* 0x0000000200097802 */ /* 0x000fe20000000f00 */
[----:B------:R-:W-:-:S04]  /*0b00*/  IMAD R2, R0, 0xb8, R8 ;  /* 0x000000b800027824 */ /* 0x000fc800078e0208 */
[----:B------:R-:W-:-:S05]  /*0b10*/  IMAD.WIDE R2, R2, R9, c[0x0][0x178] ;  /* 0x00005e0002027625 */ /* 0x000fca00078e0209 */
[----:B0-----:R0:W-:Y:S01]  /*0b20*/  @P1 STG.E.128 [R2.64], R4 ;  /* 0x0000000402001986 */ /* 0x0011e2000c101d04 */
[----:B------:R-:W-:Y:S05]  /*0b30*/  @!P0 EXIT ;  /* 0x000000000000894d */ /* 0x000fea0003800000 */
[----:B0-----:R-:W0:Y:S01]  /*0b40*/  LDS.128 R4, [R11+0x1200] ;  /* 0x001200000b047984 */ /* 0x001e220000000c00 */
[----:B------:R-:W-:-:S04]  /*0b50*/  IMAD R2, R25, 0xb8, R8 ;  /* 0x000000b819027824 */ /* 0x000fc800078e0208 */
[----:B------:R-:W-:-:S05]  /*0b60*/  IMAD.WIDE R2, R2, R9, c[0x0][0x178] ;  /* 0x00005e0002027625 */ /* 0x000fca00078e0209 */
[----:B0-----:R-:W-:Y:S01]  /*0b70*/  STG.E.128 [R2.64], R4 ;  /* 0x0000000402007986 */ /* 0x001fe2000c101d04 */
[----:B------:R-:W-:Y:S05]  /*0b80*/  EXIT ;  /* 0x000000000000794d */ /* 0x000fea0003800000 */
.L_x_0:
[----:B------:R-:W-:-:S00]  /*0b90*/  BRA `(.L_x_0) ;  /* 0xfffffff000007947 */ /* 0x000fc0000383ffff */
[----:B------:R-:W-:-:S00]  /*0ba0*/  NOP ;  /* 0x0000000000007918 */ /* 0x000fc00000000000 */
        /* <DEDUP_REMOVED lines=13> */
.L_x_1:


//--------------------- .nv.shared.triton__0d1d2d3d4de5de --------------------------
	.section	.nv.shared.triton__0d1d2d3d4de5de,"aw",@nobits
	.align	16
